//
// Generated by NVIDIA NVVM Compiler
//
// Compiler Build ID: CL-36424714
// Cuda compilation tools, release 13.0, V13.0.88
// Based on NVVM 20.0.0
//

.version 9.0
.target sm_100
.address_size 64

	// .globl	_Z6kernelPiS_
.extern .func  (.param .b32 func_retval0) vprintf
(
	.param .b64 vprintf_param_0,
	.param .b64 vprintf_param_1
)
;
.global .align 1 .b8 $str[10] = {37, 100, 42, 37, 100, 61, 37, 100, 10};

.visible .entry _Z6kernelPiS_(
	.param .u64 .ptr .align 1 _Z6kernelPiS__param_0,
	.param .u64 .ptr .align 1 _Z6kernelPiS__param_1
)
{
	.local .align 8 .b8 	__local_depot0[16];
	.reg .b64 	%SP;
	.reg .b64 	%SPL;
	.reg .pred 	%p<2>;
	.reg .b32 	%r<41>;
	.reg .b64 	%rd<5>;

	mov.u64 	%SPL, __local_depot0;
	cvta.local.u64 	%SP, %SPL;
	mov.u32 	%r2, %tid.x;
	mov.u32 	%r3, %ctaid.x;
	mov.u32 	%r4, %ntid.x;
	mad.lo.s32 	%r1, %r3, %r4, %r2;
	setp.gt.s32 	%p1, %r1, 8;
	@%p1 bra 	$L__BB0_2;
	add.u64 	%rd1, %SP, 0;
	add.u64 	%rd2, %SPL, 0;
	add.s32 	%r5, %r1, 1;
	mov.b32 	%r6, 1;
	st.local.v2.u32 	[%rd2], {%r5, %r6};
	st.local.u32 	[%rd2+8], %r5;
	mov.u64 	%rd3, $str;
	cvta.global.u64 	%rd4, %rd3;
	{ // callseq 0, 0
	.param .b64 param0;
	st.param.b64 	[param0], %rd4;
	.param .b64 param1;
	st.param.b64 	[param1], %rd1;
	.param .b32 retval0;
	call.uni (retval0), 
	vprintf, 
	(
	param0, 
	param1
	);
	ld.param.b32 	%r7, [retval0];
	} // callseq 0
	shl.b32 	%r9, %r5, 1;
	mov.b32 	%r10, 2;
	st.local.v2.u32 	[%rd2], {%r5, %r10};
	st.local.u32 	[%rd2+8], %r9;
	{ // callseq 1, 0
	.param .b64 param0;
	st.param.b64 	[param0], %rd4;
	.param .b64 param1;
	st.param.b64 	[param1], %rd1;
	.param .b32 retval0;
	call.uni (retval0), 
	vprintf, 
	(
	param0, 
	param1
	);
	ld.param.b32 	%r11, [retval0];
	} // callseq 1
	mad.lo.s32 	%r13, %r1, 3, 3;
	mov.b32 	%r14, 3;
	st.local.v2.u32 	[%rd2], {%r5, %r14};
	st.local.u32 	[%rd2+8], %r13;
	{ // callseq 2, 0
	.param .b64 param0;
	st.param.b64 	[param0], %rd4;
	.param .b64 param1;
	st.param.b64 	[param1], %rd1;
	.param .b32 retval0;
	call.uni (retval0), 
	vprintf, 
	(
	param0, 
	param1
	);
	ld.param.b32 	%r15, [retval0];
	} // callseq 2
	shl.b32 	%r17, %r5, 2;
	mov.b32 	%r18, 4;
	st.local.v2.u32 	[%rd2], {%r5, %r18};
	st.local.u32 	[%rd2+8], %r17;
	{ // callseq 3, 0
	.param .b64 param0;
	st.param.b64 	[param0], %rd4;
	.param .b64 param1;
	st.param.b64 	[param1], %rd1;
	.param .b32 retval0;
	call.uni (retval0), 
	vprintf, 
	(
	param0, 
	param1
	);
	ld.param.b32 	%r19, [retval0];
	} // callseq 3
	mad.lo.s32 	%r21, %r1, 5, 5;
	mov.b32 	%r22, 5;
	st.local.v2.u32 	[%rd2], {%r5, %r22};
	st.local.u32 	[%rd2+8], %r21;
	{ // callseq 4, 0
	.param .b64 param0;
	st.param.b64 	[param0], %rd4;
	.param .b64 param1;
	st.param.b64 	[param1], %rd1;
	.param .b32 retval0;
	call.uni (retval0), 
	vprintf, 
	(
	param0, 
	param1
	);
	ld.param.b32 	%r23, [retval0];
	} // callseq 4
	mad.lo.s32 	%r25, %r1, 6, 6;
	mov.b32 	%r26, 6;
	st.local.v2.u32 	[%rd2], {%r5, %r26};
	st.local.u32 	[%rd2+8], %r25;
	{ // callseq 5, 0
	.param .b64 param0;
	st.param.b64 	[param0], %rd4;
	.param .b64 param1;
	st.param.b64 	[param1], %rd1;
	.param .b32 retval0;
	call.uni (retval0), 
	vprintf, 
	(
	param0, 
	param1
	);
	ld.param.b32 	%r27, [retval0];
	} // callseq 5
	mad.lo.s32 	%r29, %r1, 7, 7;
	mov.b32 	%r30, 7;
	st.local.v2.u32 	[%rd2], {%r5, %r30};
	st.local.u32 	[%rd2+8], %r29;
	{ // callseq 6, 0
	.param .b64 param0;
	st.param.b64 	[param0], %rd4;
	.param .b64 param1;
	st.param.b64 	[param1], %rd1;
	.param .b32 retval0;
	call.uni (retval0), 
	vprintf, 
	(
	param0, 
	param1
	);
	ld.param.b32 	%r31, [retval0];
	} // callseq 6
	shl.b32 	%r33, %r5, 3;
	mov.b32 	%r34, 8;
	st.local.v2.u32 	[%rd2], {%r5, %r34};
	st.local.u32 	[%rd2+8], %r33;
	{ // callseq 7, 0
	.param .b64 param0;
	st.param.b64 	[param0], %rd4;
	.param .b64 param1;
	st.param.b64 	[param1], %rd1;
	.param .b32 retval0;
	call.uni (retval0), 
	vprintf, 
	(
	param0, 
	param1
	);
	ld.param.b32 	%r35, [retval0];
	} // callseq 7
	mad.lo.s32 	%r37, %r1, 9, 9;
	mov.b32 	%r38, 9;
	st.local.v2.u32 	[%rd2], {%r5, %r38};
	st.local.u32 	[%rd2+8], %r37;
	{ // callseq 8, 0
	.param .b64 param0;
	st.param.b64 	[param0], %rd4;
	.param .b64 param1;
	st.param.b64 	[param1], %rd1;
	.param .b32 retval0;
	call.uni (retval0), 
	vprintf, 
	(
	param0, 
	param1
	);
	ld.param.b32 	%r39, [retval0];
	} // callseq 8
$L__BB0_2:
	ret;

}


// ===== COMPILED SASS (sm_100) =====

	.target	sm_100

	.elftype	@"ET_EXEC"


//--------------------- .note.nv.tkinfo           --------------------------
	.section	.note.nv.tkinfo,"",@"SHT_NOTE"
	.sectionflags	@"SHF_NOTE_NV_TKINFO"
	.tkinfo
        /*0018*/ 	.word	0x00000002
        /*0030*/ 	.string	""
        /*0030*/ 	.string	"ptxas"
        /*0030*/ 	.string	"Cuda compilation tools, release 13.0, V13.0.88"
        /*0030*/ 	.string	"Build cuda_13.0.r13.0/compiler.36424714_0"
        /*0030*/ 	.string	"-arch sm_100 -m 64 "



//--------------------- .note.nv.cuinfo           --------------------------
	.section	.note.nv.cuinfo,"",@"SHT_NOTE"
	.sectionflags	@"SHF_NOTE_NV_CUINFO"
        /*0018*/ 	.short	0x0002
        /*001a*/ 	.short	0x0064
        /*001c*/ 	.short	0x0082
	.zero		2


//--------------------- .nv.info                  --------------------------
	.section	.nv.info,"",@"SHT_CUDA_INFO"
	.align	4


	//----- nvinfo : EIATTR_REGCOUNT
	.align		4
        /*0000*/ 	.byte	0x04, 0x2f
        /*0002*/ 	.short	(.L_2 - .L_1)
	.align		4
.L_1:
        /*0004*/ 	.word	index@(_Z6kernelPiS_)
        /*0008*/ 	.word	0x00000018


	//----- nvinfo : EIATTR_FRAME_SIZE
	.align		4
.L_2:
        /*000c*/ 	.byte	0x04, 0x11
        /*000e*/ 	.short	(.L_4 - .L_3)
	.align		4
.L_3:
        /*0010*/ 	.word	index@(_Z6kernelPiS_)
        /*0014*/ 	.word	0x00000010


	//----- nvinfo : EIATTR_MIN_STACK_SIZE
	.align		4
.L_4:
        /*0018*/ 	.byte	0x04, 0x12
        /*001a*/ 	.short	(.L_6 - .L_5)
	.align		4
.L_5:
        /*001c*/ 	.word	index@(_Z6kernelPiS_)
        /*0020*/ 	.word	0x00000010
.L_6:


//--------------------- .nv.compat                --------------------------
	.section	.nv.compat,"",@"SHT_CUDA_COMPAT_INFO"
	.align	4
        /*0000*/ 	.byte	0x02, 0x09, 0x00, 0x00, 0x02, 0x02, 0x01, 0x00, 0x02, 0x05, 0x05, 0x00, 0x03, 0x07, 0x01, 0x01
        /*0010*/ 	.byte	0x02, 0x03, 0x00, 0x00, 0x02, 0x06, 0x01, 0x00, 0x04, 0x0b, 0x08, 0x00, 0x09, 0x00, 0x00, 0x00
        /*0020*/ 	.byte	0x00, 0x00, 0x00, 0x00


//--------------------- .nv.info._Z6kernelPiS_    --------------------------
	.section	.nv.info._Z6kernelPiS_,"",@"SHT_CUDA_INFO"
	.sectionflags	@""
	.align	4


	//----- nvinfo : EIATTR_CUDA_API_VERSION
	.align		4
        /*0000*/ 	.byte	0x04, 0x37
        /*0002*/ 	.short	(.L_8 - .L_7)
.L_7:
        /*0004*/ 	.word	0x00000082


	//----- nvinfo : EIATTR_KPARAM_INFO
	.align		4
.L_8:
        /*0008*/ 	.byte	0x04, 0x17
        /*000a*/ 	.short	(.L_10 - .L_9)
.L_9:
        /*000c*/ 	.word	0x00000000
        /*0010*/ 	.short	0x0001
        /*0012*/ 	.short	0x0008
        /*0014*/ 	.byte	0x00, 0xf5, 0x21, 0x00


	//----- nvinfo : EIATTR_KPARAM_INFO
	.align		4
.L_10:
        /*0018*/ 	.byte	0x04, 0x17
        /*001a*/ 	.short	(.L_12 - .L_11)
.L_11:
        /*001c*/ 	.word	0x00000000
        /*0020*/ 	.short	0x0000
        /*0022*/ 	.short	0x0000
        /*0024*/ 	.byte	0x00, 0xf5, 0x21, 0x00


	//----- nvinfo : EIATTR_SPARSE_MMA_MASK
	.align		4
.L_12:
        /*0028*/ 	.byte	0x03, 0x50
        /*002a*/ 	.short	0x0000


	//----- nvinfo : EIATTR_MAXREG_COUNT
	.align		4
        /*002c*/ 	.byte	0x03, 0x1b
        /*002e*/ 	.short	0x00ff


	//----- nvinfo : EIATTR_EXTERNS
	.align		4
        /*0030*/ 	.byte	0x04, 0x0f
        /*0032*/ 	.short	(.L_14 - .L_13)


	//   ....[0]....
	.align		4
.L_13:
        /*0034*/ 	.word	index@(vprintf)


	//----- nvinfo : EIATTR_MERCURY_ISA_VERSION
	.align		4
.L_14:
        /*0038*/ 	.byte	0x03, 0x5f
        /*003a*/ 	.short	0x0101


	//----- nvinfo : EIATTR_VRC_CTA_INIT_COUNT
	.align		4
        /*003c*/ 	.byte	0x02, 0x4a
	.zero		1
	.zero		1


	//----- nvinfo : EIATTR_SYSCALL_OFFSETS
	.align		4
        /*0040*/ 	.byte	0x04, 0x46
        /*0042*/ 	.short	(.L_16 - .L_15)


	//   ....[0]....
.L_15:
        /*0044*/ 	.word	0x00000180


	//   ....[1]....
        /*0048*/ 	.word	0x00000240


	//   ....[2]....
        /*004c*/ 	.word	0x00000310


	//   ....[3]....
        /*0050*/ 	.word	0x000003d0


	//   ....[4]....
        /*0054*/ 	.word	0x000004a0


	//   ....[5]....
        /*0058*/ 	.word	0x00000570


	//   ....[6]....
        /*005c*/ 	.word	0x00000640


	//   ....[7]....
        /*0060*/ 	.word	0x00000700


	//   ....[8]....
        /*0064*/ 	.word	0x000007d0


	//----- nvinfo : EIATTR_EXIT_INSTR_OFFSETS
	.align		4
.L_16:
        /*0068*/ 	.byte	0x04, 0x1c
        /*006a*/ 	.short	(.L_18 - .L_17)


	//   ....[0]....
.L_17:
        /*006c*/ 	.word	0x000000b0


	//   ....[1]....
        /*0070*/ 	.word	0x000007e0


	//----- nvinfo : EIATTR_CRS_STACK_SIZE
	.align		4
.L_18:
        /*0074*/ 	.byte	0x04, 0x1e
        /*0076*/ 	.short	(.L_20 - .L_19)
.L_19:
        /*0078*/ 	.word	0x00000000


	//----- nvinfo : EIATTR_CBANK_PARAM_SIZE
	.align		4
.L_20:
        /*007c*/ 	.byte	0x03, 0x19
        /*007e*/ 	.short	0x0010


	//----- nvinfo : EIATTR_PARAM_CBANK
	.align		4
        /*0080*/ 	.byte	0x04, 0x0a
        /*0082*/ 	.short	(.L_22 - .L_21)
	.align		4
.L_21:
        /*0084*/ 	.word	index@(.nv.constant0._Z6kernelPiS_)
        /*0088*/ 	.short	0x0380
        /*008a*/ 	.short	0x0010


	//----- nvinfo : EIATTR_SW_WAR
	.align		4
.L_22:
        /*008c*/ 	.byte	0x04, 0x36
        /*008e*/ 	.short	(.L_24 - .L_23)
.L_23:
        /*0090*/ 	.word	0x00000008
.L_24:


//--------------------- .nv.callgraph             --------------------------
	.section	.nv.callgraph,"",@"SHT_CUDA_CALLGRAPH"
	.align	4
	.sectionentsize	8
	.align		4
        /*0000*/ 	.word	0x00000000
	.align		4
        /*0004*/ 	.word	0xffffffff
	.align		4
        /*0008*/ 	.word	index@(_Z6kernelPiS_)
	.align		4
        /*000c*/ 	.word	index@(vprintf)
	.align		4
        /*0010*/ 	.word	0x00000000
	.align		4
        /*0014*/ 	.word	0xfffffffe
	.align		4
        /*0018*/ 	.word	0x00000000
	.align		4
        /*001c*/ 	.word	0xfffffffd
	.align		4
        /*0020*/ 	.word	0x00000000
	.align		4
        /*0024*/ 	.word	0xfffffffc


//--------------------- .nv.constant4             --------------------------
	.section	.nv.constant4,"a",@progbits
	.align	8
	.align		8
.nv.constant4:
        /*0000*/ 	.dword	vprintf
	.align		8
        /*0008*/ 	.dword	$str


//--------------------- .text._Z6kernelPiS_       --------------------------
	.section	.text._Z6kernelPiS_,"ax",@progbits
	.align	128
        .global         _Z6kernelPiS_
        .type           _Z6kernelPiS_,@function
        .size           _Z6kernelPiS_,(.L_x_10 - _Z6kernelPiS_)
        .other          _Z6kernelPiS_,@"STO_CUDA_ENTRY STV_DEFAULT"
_Z6kernelPiS_:
.text._Z6kernelPiS_:
[----:B------:R-:W0:Y:S01]  /*0000*/  LDC R1, c[0x0][0x37c] ;  /* 0x0000df00ff017b82 */ /* 0x000e220000000800 */
[----:B------:R-:W1:Y:S01]  /*0010*/  S2R R19, SR_TID.X ;  /* 0x0000000000137919 */ /* 0x000e620000002100 */
[----:B------:R-:W2:Y:S06]  /*0020*/  LDCU UR5, c[0x0][0x2fc] ;  /* 0x00005f80ff0577ac */ /* 0x000eac0008000800 */
[----:B------:R-:W1:Y:S01]  /*0030*/  S2UR UR6, SR_CTAID.X ;  /* 0x00000000000679c3 */ /* 0x000e620000002500 */
[----:B0-----:R-:W-:Y:S01]  /*0040*/  VIADD R1, R1, 0xfffffff0 ;  /* 0xfffffff001017836 */ /* 0x001fe20000000000 */
[----:B------:R-:W0:Y:S06]  /*0050*/  LDCU UR4, c[0x0][0x2f8] ;  /* 0x00005f00ff0477ac */ /* 0x000e2c0008000800 */
[----:B------:R-:W1:Y:S01]  /*0060*/  LDC R0, c[0x0][0x360] ;  /* 0x0000d800ff007b82 */ /* 0x000e620000000800 */
[----:B0-----:R-:W-:-:S05]  /*0070*/  IADD3 R16, P1, PT, R1, UR4, RZ ;  /* 0x0000000401107c10 */ /* 0x001fca000ff3e0ff */
[----:B--2---:R-:W-:Y:S02]  /*0080*/  IMAD.X R17, RZ, RZ, UR5, P1 ;  /* 0x00000005ff117e24 */ /* 0x004fe400088e06ff */
[----:B-1----:R-:W-:-:S05]  /*0090*/  IMAD R19, R0, UR6, R19 ;  /* 0x0000000600137c24 */ /* 0x002fca000f8e0213 */
[----:B------:R-:W-:-:S13]  /*00a0*/  ISETP.GT.AND P0, PT, R19, 0x8, PT ;  /* 0x000000081300780c */ /* 0x000fda0003f04270 */
[----:B------:R-:W-:Y:S05]  /*00b0*/  @P0 EXIT ;  /* 0x000000000000094d */ /* 0x000fea0003800000 */
[----:B------:R-:W-:Y:S01]  /*00c0*/  IADD3 R2, PT, PT, R19, 0x1, RZ ;  /* 0x0000000113027810 */ /* 0x000fe20007ffe0ff */
[----:B------:R-:W-:Y:S01]  /*00d0*/  IMAD.MOV.U32 R3, RZ, RZ, 0x1 ;  /* 0x00000001ff037424 */ /* 0x000fe200078e00ff */
[----:B------:R-:W-:Y:S01]  /*00e0*/  MOV R18, 0x0 ;  /* 0x0000000000127802 */ /* 0x000fe20000000f00 */
[----:B------:R-:W0:Y:S01]  /*00f0*/  LDCU.64 UR4, c[0x4][0x8] ;  /* 0x01000100ff0477ac */ /* 0x000e220008000a00 */
[----:B------:R-:W-:Y:S01]  /*0100*/  IMAD.MOV.U32 R6, RZ, RZ, R16 ;  /* 0x000000ffff067224 */ /* 0x000fe200078e0010 */
[----:B------:R1:W-:Y:S01]  /*0110*/  STL [R1+0x8], R2 ;  /* 0x0000080201007387 */ /* 0x0003e20000100800 */
[----:B------:R1:W2:Y:S01]  /*0120*/  LDC.64 R8, c[0x4][R18] ;  /* 0x0100000012087b82 */ /* 0x0002a20000000a00 */
[----:B------:R-:W-:Y:S02]  /*0130*/  IMAD.MOV.U32 R7, RZ, RZ, R17 ;  /* 0x000000ffff077224 */ /* 0x000fe400078e0011 */
[----:B------:R1:W-:Y:S01]  /*0140*/  STL.64 [R1], R2 ;  /* 0x0000000201007387 */ /* 0x0003e20000100a00 */
[----:B0-----:R-:W-:Y:S01]  /*0150*/  IMAD.U32 R4, RZ, RZ, UR4 ;  /* 0x00000004ff047e24 */ /* 0x001fe2000f8e00ff */
[----:B-1----:R-:W-:-:S07]  /*0160*/  MOV R5, UR5 ;  /* 0x0000000500057c02 */ /* 0x002fce0008000f00 */
[----:B------:R-:W-:-:S07]  /*0170*/  LEPC R20, `(.L_x_0) ;  /* 0x000000001014794e */ /* 0x000fce0000000000 */
[----:B--2---:R-:W-:Y:S05]  /*0180*/  CALL.ABS.NOINC R8 ;  /* 0x0000000008007343 */ /* 0x004fea0003c00000 */
.L_x_0:
[----:B------:R-:W-:Y:S02]  /*0190*/  HFMA2 R3, -RZ, RZ, 0, 1.1920928955078125e-07 ;  /* 0x00000002ff037431 */ /* 0x000fe400000001ff */
[----:B------:R-:W-:Y:S01]  /*01a0*/  IMAD.SHL.U32 R0, R2, 0x2, RZ ;  /* 0x0000000202007824 */ /* 0x000fe200078e00ff */
[----:B------:R0:W1:Y:S01]  /*01b0*/  LDC.64 R8, c[0x4][R18] ;  /* 0x0100000012087b82 */ /* 0x0000620000000a00 */
[----:B------:R-:W2:Y:S01]  /*01c0*/  LDCU.64 UR4, c[0x4][0x8] ;  /* 0x01000100ff0477ac */ /* 0x000ea20008000a00 */
[----:B------:R-:W-:Y:S01]  /*01d0*/  IMAD.MOV.U32 R6, RZ, RZ, R16 ;  /* 0x000000ffff067224 */ /* 0x000fe200078e0010 */
[----:B------:R-:W-:Y:S01]  /*01e0*/  MOV R7, R17 ;  /* 0x0000001100077202 */ /* 0x000fe20000000f00 */
[----:B------:R0:W-:Y:S04]  /*01f0*/  STL [R1+0x8], R0 ;  /* 0x0000080001007387 */ /* 0x0001e80000100800 */
[----:B------:R0:W-:Y:S01]  /*0200*/  STL.64 [R1], R2 ;  /* 0x0000000201007387 */ /* 0x0001e20000100a00 */
[----:B--2---:R-:W-:Y:S01]  /*0210*/  IMAD.U32 R4, RZ, RZ, UR4 ;  /* 0x00000004ff047e24 */ /* 0x004fe2000f8e00ff */
[----:B0-----:R-:W-:-:S07]  /*0220*/  MOV R5, UR5 ;  /* 0x0000000500057c02 */ /* 0x001fce0008000f00 */
[----:B------:R-:W-:-:S07]  /*0230*/  LEPC R20, `(.L_x_1) ;  /* 0x000000001014794e */ /* 0x000fce0000000000 */
[----:B-1----:R-:W-:Y:S05]  /*0240*/  CALL.ABS.NOINC R8 ;  /* 0x0000000008007343 */ /* 0x002fea0003c00000 */
.L_x_1:
[----:B------:R-:W-:Y:S02]  /*0250*/  IMAD.MOV.U32 R0, RZ, RZ, 0x3 ;  /* 0x00000003ff007424 */ /* 0x000fe400078e00ff */
[----:B------:R-:W-:Y:S01]  /*0260*/  HFMA2 R3, -RZ, RZ, 0, 1.78813934326171875e-07 ;  /* 0x00000003ff037431 */ /* 0x000fe200000001ff */
[----:B------:R0:W1:Y:S01]  /*0270*/  LDC.64 R8, c[0x4][R18] ;  /* 0x0100000012087b82 */ /* 0x0000620000000a00 */
[----:B------:R-:W2:Y:S01]  /*0280*/  LDCU.64 UR4, c[0x4][0x8] ;  /* 0x01000100ff0477ac */ /* 0x000ea20008000a00 */
[----:B------:R-:W-:Y:S01]  /*0290*/  IMAD R0, R19, R0, 0x3 ;  /* 0x0000000313007424 */ /* 0x000fe200078e0200 */
[----:B------:R-:W-:Y:S01]  /*02a0*/  MOV R7, R17 ;  /* 0x0000001100077202 */ /* 0x000fe20000000f00 */
[----:B------:R-:W-:Y:S01]  /*02b0*/  IMAD.MOV.U32 R6, RZ, RZ, R16 ;  /* 0x000000ffff067224 */ /* 0x000fe200078e0010 */
[----:B------:R0:W-:Y:S04]  /*02c0*/  STL.64 [R1], R2 ;  /* 0x0000000201007387 */ /* 0x0001e80000100a00 */
[----:B------:R0:W-:Y:S01]  /*02d0*/  STL [R1+0x8], R0 ;  /* 0x0000080001007387 */ /* 0x0001e20000100800 */
[----:B--2---:R-:W-:Y:S01]  /*02e0*/  IMAD.U32 R4, RZ, RZ, UR4 ;  /* 0x00000004ff047e24 */ /* 0x004fe2000f8e00ff */
[----:B0-----:R-:W-:-:S07]  /*02f0*/  MOV R5, UR5 ;  /* 0x0000000500057c02 */ /* 0x001fce0008000f00 */
[----:B------:R-:W-:-:S07]  /*0300*/  LEPC R20, `(.L_x_2) ;  /* 0x000000001014794e */ /* 0x000fce0000000000 */
[----:B-1----:R-:W-:Y:S05]  /*0310*/  CALL.ABS.NOINC R8 ;  /* 0x0000000008007343 */ /* 0x002fea0003c00000 */
.L_x_2:
[----:B------:R-:W-:Y:S01]  /*0320*/  IMAD.MOV.U32 R3, RZ, RZ, 0x4 ;  /* 0x00000004ff037424 */ /* 0x000fe200078e00ff */
[----:B------:R-:W-:Y:S01]  /*0330*/  SHF.L.U32 R0, R2, 0x2, RZ ;  /* 0x0000000202007819 */ /* 0x000fe200000006ff */
[----:B------:R0:W1:Y:S01]  /*0340*/  LDC.64 R8, c[0x4][R18] ;  /* 0x0100000012087b82 */ /* 0x0000620000000a00 */
[----:B------:R-:W2:Y:S01]  /*0350*/  LDCU.64 UR4, c[0x4][0x8] ;  /* 0x01000100ff0477ac */ /* 0x000ea20008000a00 */
[----:B------:R-:W-:Y:S01]  /*0360*/  IMAD.MOV.U32 R6, RZ, RZ, R16 ;  /* 0x000000ffff067224 */ /* 0x000fe200078e0010 */
[----:B------:R0:W-:Y:S01]  /*0370*/  STL.64 [R1], R2 ;  /* 0x0000000201007387 */ /* 0x0001e20000100a00 */
[----:B------:R-:W-:-:S03]  /*0380*/  MOV R7, R17 ;  /* 0x0000001100077202 */ /* 0x000fc60000000f00 */
[----:B------:R0:W-:Y:S01]  /*0390*/  STL [R1+0x8], R0 ;  /* 0x0000080001007387 */ /* 0x0001e20000100800 */
[----:B--2---:R-:W-:Y:S01]  /*03a0*/  IMAD.U32 R4, RZ, RZ, UR4 ;  /* 0x00000004ff047e24 */ /* 0x004fe2000f8e00ff */
[----:B0-----:R-:W-:-:S07]  /*03b0*/  MOV R5, UR5 ;  /* 0x0000000500057c02 */ /* 0x001fce0008000f00 */
[----:B------:R-:W-:-:S07]  /*03c0*/  LEPC R20, `(.L_x_3) ;  /* 0x000000001014794e */ /* 0x000fce0000000000 */
[----:B-1----:R-:W-:Y:S05]  /*03d0*/  CALL.ABS.NOINC R8 ;  /* 0x0000000008007343 */ /* 0x002fea0003c00000 */
.L_x_3:
[----:B------:R-:W-:Y:S02]  /*03e0*/  IMAD.MOV.U32 R0, RZ, RZ, 0x5 ;  /* 0x00000005ff007424 */ /* 0x000fe400078e00ff */
[----:B------:R-:W-:Y:S01]  /*03f0*/  HFMA2 R3, -RZ, RZ, 0, 2.98023223876953125e-07 ;  /* 0x00000005ff037431 */ /* 0x000fe200000001ff */
        /* <DEDUP_REMOVED lines=11> */
.L_x_4:
[----:B------:R-:W-:Y:S02]  /*04b0*/  IMAD.MOV.U32 R0, RZ, RZ, 0x6 ;  /* 0x00000006ff007424 */ /* 0x000fe400078e00ff */
[----:B------:R-:W-:Y:S01]  /*04c0*/  HFMA2 R3, -RZ, RZ, 0, 3.5762786865234375e-07 ;  /* 0x00000006ff037431 */ /* 0x000fe200000001ff */
        /* <DEDUP_REMOVED lines=11> */
.L_x_5:
[----:B------:R-:W-:Y:S02]  /*0580*/  IMAD.MOV.U32 R0, RZ, RZ, 0x7 ;  /* 0x00000007ff007424 */ /* 0x000fe400078e00ff */
[----:B------:R-:W-:Y:S01]  /*0590*/  HFMA2 R3, -RZ, RZ, 0, 4.17232513427734375e-07 ;  /* 0x00000007ff037431 */ /* 0x000fe200000001ff */
        /* <DEDUP_REMOVED lines=11> */
.L_x_6:
        /* <DEDUP_REMOVED lines=12> */
.L_x_7:
[----:B------:R-:W-:Y:S02]  /*0710*/  IMAD.MOV.U32 R0, RZ, RZ, 0x9 ;  /* 0x00000009ff007424 */ /* 0x000fe400078e00ff */
[----:B------:R-:W-:Y:S01]  /*0720*/  HFMA2 R3, -RZ, RZ, 0, 5.36441802978515625e-07 ;  /* 0x00000009ff037431 */ /* 0x000fe200000001ff */
[----:B------:R-:W0:Y:S01]  /*0730*/  LDCU.64 UR4, c[0x4][0x8] ;  /* 0x01000100ff0477ac */ /* 0x000e220008000a00 */
[----:B------:R-:W-:Y:S01]  /*0740*/  IMAD.MOV.U32 R6, RZ, RZ, R16 ;  /* 0x000000ffff067224 */ /* 0x000fe200078e0010 */
[----:B------:R-:W-:Y:S01]  /*0750*/  MOV R7, R17 ;  /* 0x0000001100077202 */ /* 0x000fe20000000f00 */
[----:B------:R-:W-:Y:S02]  /*0760*/  IMAD R0, R19, R0, 0x9 ;  /* 0x0000000913007424 */ /* 0x000fe400078e0200 */
[----:B------:R-:W1:Y:S01]  /*0770*/  LDC.64 R18, c[0x4][R18] ;  /* 0x0100000012127b82 */ /* 0x000e620000000a00 */
[----:B------:R2:W-:Y:S04]  /*0780*/  STL.64 [R1], R2 ;  /* 0x0000000201007387 */ /* 0x0005e80000100a00 */
[----:B------:R2:W-:Y:S01]  /*0790*/  STL [R1+0x8], R0 ;  /* 0x0000080001007387 */ /* 0x0005e20000100800 */
[----:B0-----:R-:W-:Y:S01]  /*07a0*/  IMAD.U32 R4, RZ, RZ, UR4 ;  /* 0x00000004ff047e24 */ /* 0x001fe2000f8e00ff */
[----:B------:R-:W-:-:S07]  /*07b0*/  MOV R5, UR5 ;  /* 0x0000000500057c02 */ /* 0x000fce0008000f00 */
[----:B------:R-:W-:-:S07]  /*07c0*/  LEPC R20, `(.L_x_8) ;  /* 0x000000001014794e */ /* 0x000fce0000000000 */
[----:B-12---:R-:W-:Y:S05]  /*07d0*/  CALL.ABS.NOINC R18 ;  /* 0x0000000012007343 */ /* 0x006fea0003c00000 */
.L_x_8:
[----:B------:R-:W-:Y:S05]  /*07e0*/  EXIT ;  /* 0x000000000000794d */ /* 0x000fea0003800000 */
.L_x_9:
[----:B------:R-:W-:-:S00]  /*07f0*/  BRA `(.L_x_9) ;  /* 0xfffffffc00fc7947 */ /* 0x000fc0000383ffff */
[----:B------:R-:W-:-:S00]  /*0800*/  NOP ;  /* 0x0000000000007918 */ /* 0x000fc00000000000 */
[----:B------:R-:W-:-:S00]  /*0810*/  NOP ;  /* 0x0000000000007918 */ /* 0x000fc00000000000 */
[----:B------:R-:W-:-:S00]  /*0820*/  NOP ;  /* 0x0000000000007918 */ /* 0x000fc00000000000 */
[----:B------:R-:W-:-:S00]  /*0830*/  NOP ;  /* 0x0000000000007918 */ /* 0x000fc00000000000 */
[----:B------:R-:W-:-:S00]  /*0840*/  NOP ;  /* 0x0000000000007918 */ /* 0x000fc00000000000 */
[----:B------:R-:W-:-:S00]  /*0850*/  NOP ;  /* 0x0000000000007918 */ /* 0x000fc00000000000 */
[----:B------:R-:W-:-:S00]  /*0860*/  NOP ;  /* 0x0000000000007918 */ /* 0x000fc00000000000 */
[----:B------:R-:W-:-:S00]  /*0870*/  NOP ;  /* 0x0000000000007918 */ /* 0x000fc00000000000 */
.L_x_10:


//--------------------- .nv.global.init           --------------------------
	.section	.nv.global.init,"aw",@progbits
.nv.global.init:
	.type		$str,@object
	.size		$str,(.L_0 - $str)
$str:
        /*0000*/ 	.byte	0x25, 0x64, 0x2a, 0x25, 0x64, 0x3d, 0x25, 0x64, 0x0a, 0x00
.L_0:


//--------------------- .nv.shared.reserved.0     --------------------------
	.section	.nv.shared.reserved.0,"aw",@nobits
	.weak		__nv_reservedSMEM_offset_0_alias
	.size		__nv_reservedSMEM_offset_0_alias, 0, 64
	.other		__nv_reservedSMEM_offset_0_alias,@"STO_CUDA_RESERVED_SHARED STV_DEFAULT"
__nv_reservedSMEM_offset_0_alias:
	.zero		0
	.zero		64


//--------------------- .nv.constant0._Z6kernelPiS_ --------------------------
	.section	.nv.constant0._Z6kernelPiS_,"a",@progbits
	.sectionflags	@""
	.align	4
.nv.constant0._Z6kernelPiS_:
	.zero		912


//--------------------- SYMBOLS --------------------------

	.type		.nv.reservedSmem.offset0,@object
	.size		.nv.reservedSmem.offset0,0x4
	.type		vprintf,@function
